//
// Generated by NVIDIA NVVM Compiler
//
// Compiler Build ID: CL-36424714
// Cuda compilation tools, release 13.0, V13.0.88
// Based on NVVM 20.0.0
//

.version 9.0
.target sm_100
.address_size 64

	// .globl	_Z6kernelyP6uchar4ii

.visible .entry _Z6kernelyP6uchar4ii(
	.param .u64 _Z6kernelyP6uchar4ii_param_0,
	.param .u64 .ptr .align 1 _Z6kernelyP6uchar4ii_param_1,
	.param .u32 _Z6kernelyP6uchar4ii_param_2,
	.param .u32 _Z6kernelyP6uchar4ii_param_3
)
{
	.reg .pred 	%p<5>;
	.reg .b16 	%rs<49>;
	.reg .b32 	%r<67>;
	.reg .b32 	%f<7>;
	.reg .b64 	%rd<7>;
	.reg .b64 	%fd<64>;

	ld.param.u64 	%rd3, [_Z6kernelyP6uchar4ii_param_1];
	ld.param.u32 	%r12, [_Z6kernelyP6uchar4ii_param_2];
	ld.param.u32 	%r13, [_Z6kernelyP6uchar4ii_param_3];
	mov.u32 	%r1, %ntid.x;
	mov.u32 	%r14, %ctaid.x;
	mov.u32 	%r15, %tid.x;
	mad.lo.s32 	%r2, %r1, %r14, %r15;
	mov.u32 	%r3, %ntid.y;
	mov.u32 	%r16, %ctaid.y;
	mov.u32 	%r17, %tid.y;
	mad.lo.s32 	%r65, %r3, %r16, %r17;
	setp.ge.s32 	%p1, %r65, %r13;
	@%p1 bra 	$L__BB0_6;
	mov.u32 	%r18, %nctaid.y;
	mul.lo.s32 	%r5, %r3, %r18;
	mov.u32 	%r19, %nctaid.x;
	mul.lo.s32 	%r6, %r1, %r19;
	cvta.to.global.u64 	%rd1, %rd3;
$L__BB0_2:
	setp.ge.s32 	%p2, %r2, %r12;
	@%p2 bra 	$L__BB0_5;
	mul.lo.s32 	%r8, %r65, %r12;
	cvt.rn.f32.u32 	%f3, %r65;
	mov.u32 	%r66, %r2;
$L__BB0_4:
	ld.param.u64 	%rd6, [_Z6kernelyP6uchar4ii_param_0];
	add.s32 	%r20, %r66, -1;
	cvt.rn.f32.s32 	%f1, %r20;
	add.s32 	%r21, %r65, -1;
	cvt.rn.f32.s32 	%f2, %r21;
	tex.2d.v4.u32.f32 	{%r22, %r23, %r24, %r25}, [%rd6, {%f1, %f2}];
	cvt.u16.u32 	%rs1, %r22;
	and.b16  	%rs2, %rs1, 255;
	cvt.u16.u32 	%rs3, %r23;
	and.b16  	%rs4, %rs3, 255;
	cvt.u16.u32 	%rs5, %r24;
	and.b16  	%rs6, %rs5, 255;
	cvt.rn.f64.u16 	%fd1, %rs2;
	cvt.rn.f64.u16 	%fd2, %rs4;
	mul.f64 	%fd3, %fd2, 0d3FE2C8B439581062;
	fma.rn.f64 	%fd4, %fd1, 0d3FD322D0E5604189, %fd3;
	cvt.rn.f64.u16 	%fd5, %rs6;
	fma.rn.f64 	%fd6, %fd5, 0d3FBD2F1A9FBE76C9, %fd4;
	tex.2d.v4.u32.f32 	{%r26, %r27, %r28, %r29}, [%rd6, {%f1, %f3}];
	cvt.u16.u32 	%rs7, %r26;
	and.b16  	%rs8, %rs7, 255;
	cvt.u16.u32 	%rs9, %r27;
	and.b16  	%rs10, %rs9, 255;
	cvt.u16.u32 	%rs11, %r28;
	and.b16  	%rs12, %rs11, 255;
	cvt.rn.f64.u16 	%fd7, %rs8;
	cvt.rn.f64.u16 	%fd8, %rs10;
	mul.f64 	%fd9, %fd8, 0d3FE2C8B439581062;
	fma.rn.f64 	%fd10, %fd7, 0d3FD322D0E5604189, %fd9;
	cvt.rn.f64.u16 	%fd11, %rs12;
	fma.rn.f64 	%fd12, %fd11, 0d3FBD2F1A9FBE76C9, %fd10;
	add.s32 	%r30, %r65, 1;
	cvt.rn.f32.u32 	%f4, %r30;
	tex.2d.v4.u32.f32 	{%r31, %r32, %r33, %r34}, [%rd6, {%f1, %f4}];
	cvt.u16.u32 	%rs13, %r31;
	and.b16  	%rs14, %rs13, 255;
	cvt.u16.u32 	%rs15, %r32;
	and.b16  	%rs16, %rs15, 255;
	cvt.u16.u32 	%rs17, %r33;
	and.b16  	%rs18, %rs17, 255;
	cvt.rn.f64.u16 	%fd13, %rs14;
	cvt.rn.f64.u16 	%fd14, %rs16;
	mul.f64 	%fd15, %fd14, 0d3FE2C8B439581062;
	fma.rn.f64 	%fd16, %fd13, 0d3FD322D0E5604189, %fd15;
	cvt.rn.f64.u16 	%fd17, %rs18;
	fma.rn.f64 	%fd18, %fd17, 0d3FBD2F1A9FBE76C9, %fd16;
	cvt.rn.f32.s32 	%f5, %r66;
	tex.2d.v4.u32.f32 	{%r35, %r36, %r37, %r38}, [%rd6, {%f5, %f2}];
	cvt.u16.u32 	%rs19, %r35;
	and.b16  	%rs20, %rs19, 255;
	cvt.u16.u32 	%rs21, %r36;
	and.b16  	%rs22, %rs21, 255;
	cvt.u16.u32 	%rs23, %r37;
	and.b16  	%rs24, %rs23, 255;
	cvt.rn.f64.u16 	%fd19, %rs20;
	cvt.rn.f64.u16 	%fd20, %rs22;
	mul.f64 	%fd21, %fd20, 0d3FE2C8B439581062;
	fma.rn.f64 	%fd22, %fd19, 0d3FD322D0E5604189, %fd21;
	cvt.rn.f64.u16 	%fd23, %rs24;
	fma.rn.f64 	%fd24, %fd23, 0d3FBD2F1A9FBE76C9, %fd22;
	tex.2d.v4.u32.f32 	{%r39, %r40, %r41, %r42}, [%rd6, {%f5, %f3}];
	tex.2d.v4.u32.f32 	{%r43, %r44, %r45, %r46}, [%rd6, {%f5, %f4}];
	cvt.u16.u32 	%rs25, %r43;
	and.b16  	%rs26, %rs25, 255;
	cvt.u16.u32 	%rs27, %r44;
	and.b16  	%rs28, %rs27, 255;
	cvt.u16.u32 	%rs29, %r45;
	and.b16  	%rs30, %rs29, 255;
	cvt.rn.f64.u16 	%fd25, %rs26;
	cvt.rn.f64.u16 	%fd26, %rs28;
	mul.f64 	%fd27, %fd26, 0d3FE2C8B439581062;
	fma.rn.f64 	%fd28, %fd25, 0d3FD322D0E5604189, %fd27;
	cvt.rn.f64.u16 	%fd29, %rs30;
	fma.rn.f64 	%fd30, %fd29, 0d3FBD2F1A9FBE76C9, %fd28;
	add.s32 	%r47, %r66, 1;
	cvt.rn.f32.s32 	%f6, %r47;
	tex.2d.v4.u32.f32 	{%r48, %r49, %r50, %r51}, [%rd6, {%f6, %f2}];
	cvt.u16.u32 	%rs31, %r48;
	and.b16  	%rs32, %rs31, 255;
	cvt.u16.u32 	%rs33, %r49;
	and.b16  	%rs34, %rs33, 255;
	cvt.u16.u32 	%rs35, %r50;
	and.b16  	%rs36, %rs35, 255;
	cvt.rn.f64.u16 	%fd31, %rs32;
	cvt.rn.f64.u16 	%fd32, %rs34;
	mul.f64 	%fd33, %fd32, 0d3FE2C8B439581062;
	fma.rn.f64 	%fd34, %fd31, 0d3FD322D0E5604189, %fd33;
	cvt.rn.f64.u16 	%fd35, %rs36;
	fma.rn.f64 	%fd36, %fd35, 0d3FBD2F1A9FBE76C9, %fd34;
	tex.2d.v4.u32.f32 	{%r52, %r53, %r54, %r55}, [%rd6, {%f6, %f3}];
	cvt.u16.u32 	%rs37, %r52;
	and.b16  	%rs38, %rs37, 255;
	cvt.u16.u32 	%rs39, %r53;
	and.b16  	%rs40, %rs39, 255;
	cvt.u16.u32 	%rs41, %r54;
	and.b16  	%rs42, %rs41, 255;
	cvt.rn.f64.u16 	%fd37, %rs38;
	cvt.rn.f64.u16 	%fd38, %rs40;
	mul.f64 	%fd39, %fd38, 0d3FE2C8B439581062;
	fma.rn.f64 	%fd40, %fd37, 0d3FD322D0E5604189, %fd39;
	cvt.rn.f64.u16 	%fd41, %rs42;
	fma.rn.f64 	%fd42, %fd41, 0d3FBD2F1A9FBE76C9, %fd40;
	tex.2d.v4.u32.f32 	{%r56, %r57, %r58, %r59}, [%rd6, {%f6, %f4}];
	cvt.u16.u32 	%rs43, %r56;
	and.b16  	%rs44, %rs43, 255;
	cvt.u16.u32 	%rs45, %r57;
	and.b16  	%rs46, %rs45, 255;
	cvt.u16.u32 	%rs47, %r58;
	and.b16  	%rs48, %rs47, 255;
	cvt.rn.f64.u16 	%fd43, %rs44;
	cvt.rn.f64.u16 	%fd44, %rs46;
	mul.f64 	%fd45, %fd44, 0d3FE2C8B439581062;
	fma.rn.f64 	%fd46, %fd43, 0d3FD322D0E5604189, %fd45;
	cvt.rn.f64.u16 	%fd47, %rs48;
	fma.rn.f64 	%fd48, %fd47, 0d3FBD2F1A9FBE76C9, %fd46;
	fma.rn.f64 	%fd49, %fd30, 0d4000000000000000, %fd18;
	add.f64 	%fd50, %fd48, %fd49;
	sub.f64 	%fd51, %fd50, %fd6;
	add.f64 	%fd52, %fd24, %fd24;
	sub.f64 	%fd53, %fd51, %fd52;
	sub.f64 	%fd54, %fd53, %fd36;
	fma.rn.f64 	%fd55, %fd42, 0d4000000000000000, %fd36;
	add.f64 	%fd56, %fd48, %fd55;
	sub.f64 	%fd57, %fd56, %fd6;
	add.f64 	%fd58, %fd12, %fd12;
	sub.f64 	%fd59, %fd57, %fd58;
	sub.f64 	%fd60, %fd59, %fd18;
	mul.f64 	%fd61, %fd60, %fd60;
	fma.rn.f64 	%fd62, %fd54, %fd54, %fd61;
	sqrt.rn.f64 	%fd63, %fd62;
	cvt.rzi.s32.f64 	%r60, %fd63;
	min.s32 	%r61, %r60, 255;
	add.s32 	%r62, %r66, %r8;
	mul.wide.s32 	%rd4, %r62, 4;
	add.s64 	%rd5, %rd1, %rd4;
	prmt.b32 	%r63, %r61, %r61, 0x3340U;
	prmt.b32 	%r64, %r63, %r63, 0x5410U;
	st.global.u32 	[%rd5], %r64;
	add.s32 	%r66, %r66, %r6;
	setp.lt.s32 	%p3, %r66, %r12;
	@%p3 bra 	$L__BB0_4;
$L__BB0_5:
	add.s32 	%r65, %r65, %r5;
	setp.lt.s32 	%p4, %r65, %r13;
	@%p4 bra 	$L__BB0_2;
$L__BB0_6:
	ret;

}


// ===== COMPILED SASS (sm_100) =====

	.target	sm_100

	.elftype	@"ET_EXEC"


//--------------------- .note.nv.tkinfo           --------------------------
	.section	.note.nv.tkinfo,"",@"SHT_NOTE"
	.sectionflags	@"SHF_NOTE_NV_TKINFO"
	.tkinfo
        /*0018*/ 	.word	0x00000002
        /*0030*/ 	.string	""
        /*0030*/ 	.string	"ptxas"
        /*0030*/ 	.string	"Cuda compilation tools, release 13.0, V13.0.88"
        /*0030*/ 	.string	"Build cuda_13.0.r13.0/compiler.36424714_0"
        /*0030*/ 	.string	"-arch sm_100 -m 64 "



//--------------------- .note.nv.cuinfo           --------------------------
	.section	.note.nv.cuinfo,"",@"SHT_NOTE"
	.sectionflags	@"SHF_NOTE_NV_CUINFO"
        /*0018*/ 	.short	0x0002
        /*001a*/ 	.short	0x0064
        /*001c*/ 	.short	0x0082
	.zero		2


//--------------------- .nv.info                  --------------------------
	.section	.nv.info,"",@"SHT_CUDA_INFO"
	.align	4


	//----- nvinfo : EIATTR_REGCOUNT
	.align		4
        /*0000*/ 	.byte	0x04, 0x2f
        /*0002*/ 	.short	(.L_1 - .L_0)
	.align		4
.L_0:
        /*0004*/ 	.word	index@(_Z6kernelyP6uchar4ii)
        /*0008*/ 	.word	0x00000028


	//----- nvinfo : EIATTR_FRAME_SIZE
	.align		4
.L_1:
        /*000c*/ 	.byte	0x04, 0x11
        /*000e*/ 	.short	(.L_3 - .L_2)
	.align		4
.L_2:
        /*0010*/ 	.word	index@($__internal_0_$__cuda_sm20_dsqrt_rn_f64_mediumpath_v1)
        /*0014*/ 	.word	0x00000000


	//----- nvinfo : EIATTR_FRAME_SIZE
	.align		4
.L_3:
        /*0018*/ 	.byte	0x04, 0x11
        /*001a*/ 	.short	(.L_5 - .L_4)
	.align		4
.L_4:
        /*001c*/ 	.word	index@(_Z6kernelyP6uchar4ii)
        /*0020*/ 	.word	0x00000000


	//----- nvinfo : EIATTR_MIN_STACK_SIZE
	.align		4
.L_5:
        /*0024*/ 	.byte	0x04, 0x12
        /*0026*/ 	.short	(.L_7 - .L_6)
	.align		4
.L_6:
        /*0028*/ 	.word	index@(_Z6kernelyP6uchar4ii)
        /*002c*/ 	.word	0x00000000
.L_7:


//--------------------- .nv.compat                --------------------------
	.section	.nv.compat,"",@"SHT_CUDA_COMPAT_INFO"
	.align	4
        /*0000*/ 	.byte	0x02, 0x09, 0x00, 0x00, 0x02, 0x02, 0x02, 0x00, 0x02, 0x05, 0x05, 0x00, 0x03, 0x07, 0x01, 0x01
        /*0010*/ 	.byte	0x02, 0x03, 0x00, 0x00, 0x02, 0x06, 0x01, 0x00, 0x04, 0x0b, 0x08, 0x00, 0x01, 0x00, 0x00, 0x00
        /*0020*/ 	.byte	0x00, 0x00, 0x00, 0x00


//--------------------- .nv.info._Z6kernelyP6uchar4ii --------------------------
	.section	.nv.info._Z6kernelyP6uchar4ii,"",@"SHT_CUDA_INFO"
	.sectionflags	@""
	.align	4


	//----- nvinfo : EIATTR_CUDA_API_VERSION
	.align		4
        /*0000*/ 	.byte	0x04, 0x37
        /*0002*/ 	.short	(.L_9 - .L_8)
.L_8:
        /*0004*/ 	.word	0x00000082


	//----- nvinfo : EIATTR_KPARAM_INFO
	.align		4
.L_9:
        /*0008*/ 	.byte	0x04, 0x17
        /*000a*/ 	.short	(.L_11 - .L_10)
.L_10:
        /*000c*/ 	.word	0x00000000
        /*0010*/ 	.short	0x0003
        /*0012*/ 	.short	0x0014
        /*0014*/ 	.byte	0x00, 0xf0, 0x11, 0x00


	//----- nvinfo : EIATTR_KPARAM_INFO
	.align		4
.L_11:
        /*0018*/ 	.byte	0x04, 0x17
        /*001a*/ 	.short	(.L_13 - .L_12)
.L_12:
        /*001c*/ 	.word	0x00000000
        /*0020*/ 	.short	0x0002
        /*0022*/ 	.short	0x0010
        /*0024*/ 	.byte	0x00, 0xf0, 0x11, 0x00


	//----- nvinfo : EIATTR_KPARAM_INFO
	.align		4
.L_13:
        /*0028*/ 	.byte	0x04, 0x17
        /*002a*/ 	.short	(.L_15 - .L_14)
.L_14:
        /*002c*/ 	.word	0x00000000
        /*0030*/ 	.short	0x0001
        /*0032*/ 	.short	0x0008
        /*0034*/ 	.byte	0x00, 0xf5, 0x21, 0x00


	//----- nvinfo : EIATTR_KPARAM_INFO
	.align		4
.L_15:
        /*0038*/ 	.byte	0x04, 0x17
        /*003a*/ 	.short	(.L_17 - .L_16)
.L_16:
        /*003c*/ 	.word	0x00000000
        /*0040*/ 	.short	0x0000
        /*0042*/ 	.short	0x0000
        /*0044*/ 	.byte	0x00, 0xf0, 0x21, 0x00


	//----- nvinfo : EIATTR_SPARSE_MMA_MASK
	.align		4
.L_17:
        /*0048*/ 	.byte	0x03, 0x50
        /*004a*/ 	.short	0x0000


	//----- nvinfo : EIATTR_MAXREG_COUNT
	.align		4
        /*004c*/ 	.byte	0x03, 0x1b
        /*004e*/ 	.short	0x00ff


	//----- nvinfo : EIATTR_MERCURY_ISA_VERSION
	.align		4
        /*0050*/ 	.byte	0x03, 0x5f
        /*0052*/ 	.short	0x0101


	//----- nvinfo : EIATTR_VRC_CTA_INIT_COUNT
	.align		4
        /*0054*/ 	.byte	0x02, 0x4a
	.zero		1
	.zero		1


	//----- nvinfo : EIATTR_EXIT_INSTR_OFFSETS
	.align		4
        /*0058*/ 	.byte	0x04, 0x1c
        /*005a*/ 	.short	(.L_19 - .L_18)


	//   ....[0]....
.L_18:
        /*005c*/ 	.word	0x000000b0


	//   ....[1]....
        /*0060*/ 	.word	0x00000bc0


	//----- nvinfo : EIATTR_CRS_STACK_SIZE
	.align		4
.L_19:
        /*0064*/ 	.byte	0x04, 0x1e
        /*0066*/ 	.short	(.L_21 - .L_20)
.L_20:
        /*0068*/ 	.word	0x00000000


	//----- nvinfo : EIATTR_CBANK_PARAM_SIZE
	.align		4
.L_21:
        /*006c*/ 	.byte	0x03, 0x19
        /*006e*/ 	.short	0x0018


	//----- nvinfo : EIATTR_PARAM_CBANK
	.align		4
        /*0070*/ 	.byte	0x04, 0x0a
        /*0072*/ 	.short	(.L_23 - .L_22)
	.align		4
.L_22:
        /*0074*/ 	.word	index@(.nv.constant0._Z6kernelyP6uchar4ii)
        /*0078*/ 	.short	0x0380
        /*007a*/ 	.short	0x0018


	//----- nvinfo : EIATTR_SW_WAR
	.align		4
.L_23:
        /*007c*/ 	.byte	0x04, 0x36
        /*007e*/ 	.short	(.L_25 - .L_24)
.L_24:
        /*0080*/ 	.word	0x00000008
.L_25:


//--------------------- .nv.callgraph             --------------------------
	.section	.nv.callgraph,"",@"SHT_CUDA_CALLGRAPH"
	.align	4
	.sectionentsize	8
	.align		4
        /*0000*/ 	.word	0x00000000
	.align		4
        /*0004*/ 	.word	0xffffffff
	.align		4
        /*0008*/ 	.word	0x00000000
	.align		4
        /*000c*/ 	.word	0xfffffffe
	.align		4
        /*0010*/ 	.word	0x00000000
	.align		4
        /*0014*/ 	.word	0xfffffffd
	.align		4
        /*0018*/ 	.word	0x00000000
	.align		4
        /*001c*/ 	.word	0xfffffffc


//--------------------- .text._Z6kernelyP6uchar4ii --------------------------
	.section	.text._Z6kernelyP6uchar4ii,"ax",@progbits
	.align	128
        .global         _Z6kernelyP6uchar4ii
        .type           _Z6kernelyP6uchar4ii,@function
        .size           _Z6kernelyP6uchar4ii,(.L_x_11 - _Z6kernelyP6uchar4ii)
        .other          _Z6kernelyP6uchar4ii,@"STO_CUDA_ENTRY STV_DEFAULT"
_Z6kernelyP6uchar4ii:
.text._Z6kernelyP6uchar4ii:
[----:B------:R-:W-:Y:S01]  /*0000*/  LDC R1, c[0x0][0x37c] ;  /* 0x0000df00ff017b82 */ /* 0x000fe20000000800 */
[----:B------:R-:W0:Y:S01]  /*0010*/  S2R R2, SR_CTAID.Y ;  /* 0x0000000000027919 */ /* 0x000e220000002600 */
[----:B------:R-:W1:Y:S01]  /*0020*/  LDCU UR7, c[0x0][0x360] ;  /* 0x00006c00ff0777ac */ /* 0x000e620008000800 */
[----:B------:R-:W0:Y:S01]  /*0030*/  S2R R5, SR_TID.Y ;  /* 0x0000000000057919 */ /* 0x000e220000002200 */
[----:B------:R-:W0:Y:S01]  /*0040*/  LDCU UR6, c[0x0][0x364] ;  /* 0x00006c80ff0677ac */ /* 0x000e220008000800 */
[----:B------:R-:W1:Y:S01]  /*0050*/  S2R R0, SR_CTAID.X ;  /* 0x0000000000007919 */ /* 0x000e620000002500 */
[----:B------:R-:W2:Y:S01]  /*0060*/  LDCU UR4, c[0x0][0x394] ;  /* 0x00007280ff0477ac */ /* 0x000ea20008000800 */
[----:B------:R-:W1:Y:S01]  /*0070*/  S2R R3, SR_TID.X ;  /* 0x0000000000037919 */ /* 0x000e620000002100 */
[----:B0-----:R-:W-:-:S05]  /*0080*/  IMAD R2, R2, UR6, R5 ;  /* 0x0000000602027c24 */ /* 0x001fca000f8e0205 */
[----:B--2---:R-:W-:Y:S01]  /*0090*/  ISETP.GE.AND P0, PT, R2, UR4, PT ;  /* 0x0000000402007c0c */ /* 0x004fe2000bf06270 */
[----:B-1----:R-:W-:-:S12]  /*00a0*/  IMAD R0, R0, UR7, R3 ;  /* 0x0000000700007c24 */ /* 0x002fd8000f8e0203 */
[----:B------:R-:W-:Y:S05]  /*00b0*/  @P0 EXIT ;  /* 0x000000000000094d */ /* 0x000fea0003800000 */
[----:B------:R-:W0:Y:S01]  /*00c0*/  LDCU UR4, c[0x0][0x374] ;  /* 0x00006e80ff0477ac */ /* 0x000e220008000800 */
[----:B------:R-:W1:Y:S01]  /*00d0*/  LDCU UR5, c[0x0][0x370] ;  /* 0x00006e00ff0577ac */ /* 0x000e620008000800 */
[----:B------:R-:W2:Y:S01]  /*00e0*/  LDCU.64 UR8, c[0x0][0x358] ;  /* 0x00006b00ff0877ac */ /* 0x000ea20008000a00 */
[----:B------:R-:W3:Y:S01]  /*00f0*/  LDCU UR14, c[0x0][0x390] ;  /* 0x00007200ff0e77ac */ /* 0x000ee20008000800 */
[----:B0-----:R-:W-:Y:S02]  /*0100*/  UIMAD UR6, UR6, UR4, URZ ;  /* 0x00000004060672a4 */ /* 0x001fe4000f8e02ff */
[----:B-12---:R-:W-:-:S12]  /*0110*/  UIMAD UR7, UR7, UR5, URZ ;  /* 0x00000005070772a4 */ /* 0x006fd8000f8e02ff */
.L_x_5:
[----:B0-----:R-:W0:Y:S01]  /*0120*/  LDCU UR4, c[0x0][0x390] ;  /* 0x00007200ff0477ac */ /* 0x001e220008000800 */
[----:B------:R-:W-:Y:S01]  /*0130*/  BSSY.RECONVERGENT B0, `(.L_x_0) ;  /* 0x00000a4000007945 */ /* 0x000fe20003800200 */
[----:B0-----:R-:W-:-:S13]  /*0140*/  ISETP.GE.AND P0, PT, R0, UR4, PT ;  /* 0x0000000400007c0c */ /* 0x001fda000bf06270 */
[----:B------:R-:W-:Y:S05]  /*0150*/  @P0 BRA `(.L_x_1) ;  /* 0x0000000800840947 */ /* 0x000fea0003800000 */
[----:B------:R-:W-:Y:S01]  /*0160*/  IMAD.MOV.U32 R3, RZ, RZ, R0 ;  /* 0x000000ffff037224 */ /* 0x000fe200078e0000 */
[----:B------:R-:W-:-:S07]  /*0170*/  I2FP.F32.U32 R11, R2 ;  /* 0x00000002000b7245 */ /* 0x000fce0000201000 */
.L_x_4:
[----:B0-----:R-:W0:Y:S01]  /*0180*/  LDCU UR4, c[0x0][0x380] ;  /* 0x00007000ff0477ac */ /* 0x001e220008000800 */
[----:B------:R-:W-:Y:S01]  /*0190*/  VIADD R4, R3, 0xffffffff ;  /* 0xffffffff03047836 */ /* 0x000fe20000000000 */
[----:B------:R-:W-:Y:S01]  /*01a0*/  I2FP.F32.S32 R8, R3 ;  /* 0x0000000300087245 */ /* 0x000fe20000201400 */
[C---:B------:R-:W-:Y:S01]  /*01b0*/  VIADD R25, R2.reuse, 0xffffffff ;  /* 0xffffffff02197836 */ /* 0x040fe20000000000 */
[----:B------:R-:W-:Y:S01]  /*01c0*/  UMOV UR5, URZ ;  /* 0x000000ff00057c82 */ /* 0x000fe20008000000 */
[----:B------:R-:W-:Y:S01]  /*01d0*/  IMAD.MOV.U32 R32, RZ, RZ, -0x3e000000 ;  /* 0xc2000000ff207424 */ /* 0x000fe200078e00ff */
[----:B------:R-:W-:Y:S01]  /*01e0*/  I2FP.F32.S32 R24, R4 ;  /* 0x0000000400187245 */ /* 0x000fe20000201400 */
[----:B------:R-:W-:Y:S01]  /*01f0*/  VIADD R5, R2, 0x1 ;  /* 0x0000000102057836 */ /* 0x000fe20000000000 */
[----:B------:R-:W-:Y:S01]  /*0200*/  I2FP.F32.S32 R25, R25 ;  /* 0x0000001900197245 */ /* 0x000fe20000201400 */
[----:B------:R-:W-:Y:S02]  /*0210*/  IMAD.MOV.U32 R16, RZ, RZ, R8 ;  /* 0x000000ffff107224 */ /* 0x000fe400078e0008 */
[--C-:B------:R-:W-:Y:S01]  /*0220*/  IMAD.MOV.U32 R10, RZ, RZ, R24.reuse ;  /* 0x000000ffff0a7224 */ /* 0x100fe200078e0018 */
[----:B------:R-:W-:Y:S01]  /*0230*/  I2FP.F32.U32 R15, R5 ;  /* 0x00000005000f7245 */ /* 0x000fe20000201000 */
[----:B------:R-:W-:-:S02]  /*0240*/  IMAD.MOV.U32 R14, RZ, RZ, R24 ;  /* 0x000000ffff0e7224 */ /* 0x000fc400078e0018 */
[--C-:B------:R-:W-:Y:S02]  /*0250*/  IMAD.MOV.U32 R9, RZ, RZ, R25.reuse ;  /* 0x000000ffff097224 */ /* 0x100fe400078e0019 */
[----:B------:R-:W-:Y:S02]  /*0260*/  IMAD.MOV.U32 R19, RZ, RZ, R25 ;  /* 0x000000ffff137224 */ /* 0x000fe400078e0019 */
[----:B0-----:R-:W5:Y:S01]  /*0270*/  TEX.LL R28, R24, R24, R32, UR4, 2D, 0x7 ;  /* 0x28ff042018187f60 */ /* 0x001f6200089e071c */
[----:B------:R-:W5:Y:S01]  /*0280*/  TEX.LL R10, R12, R10, R32, UR4, 2D, 0x7 ;  /* 0x28ff04200a0c7f60 */ /* 0x000f6200089e070a */
[--C-:B------:R-:W-:Y:S02]  /*0290*/  IMAD.MOV.U32 R17, RZ, RZ, R15.reuse ;  /* 0x000000ffff117224 */ /* 0x100fe400078e000f */
[----:B------:R-:W-:Y:S02]  /*02a0*/  IMAD.MOV.U32 R23, RZ, RZ, R15 ;  /* 0x000000ffff177224 */ /* 0x000fe400078e000f */
[----:B------:R-:W5:Y:S01]  /*02b0*/  TEX.LL R31, R14, R14, R32, UR4, 2D, 0x7 ;  /* 0x28ff04200e0e7f60 */ /* 0x000f6200089e071f */
[----:B------:R-:W-:Y:S01]  /*02c0*/  TEX.LL R30, R8, R8, R32, UR4, 2D, 0x7 ;  /* 0x28ff042008087f60 */ /* 0x000fe200089e071e */
[----:B------:R-:W5:Y:S01]  /*02d0*/  TEX.LL R5, R16, R16, R32, UR4, 2D, 0x7 ;  /* 0x28ff042010107f60 */ /* 0x000f6200089e0705 */
[----:B------:R-:W-:-:S02]  /*02e0*/  VIADD R18, R3, 0x1 ;  /* 0x0000000103127836 */ /* 0x000fc40000000000 */
[----:B------:R-:W-:-:S03]  /*02f0*/  IMAD.MOV.U32 R21, RZ, RZ, R11 ;  /* 0x000000ffff157224 */ /* 0x000fc600078e000b */
[----:B------:R-:W-:-:S05]  /*0300*/  I2FP.F32.S32 R18, R18 ;  /* 0x0000001200127245 */ /* 0x000fca0000201400 */
[--C-:B------:R-:W-:Y:S02]  /*0310*/  IMAD.MOV.U32 R20, RZ, RZ, R18.reuse ;  /* 0x000000ffff147224 */ /* 0x100fe400078e0012 */
[----:B------:R-:W-:Y:S02]  /*0320*/  IMAD.MOV.U32 R22, RZ, RZ, R18 ;  /* 0x000000ffff167224 */ /* 0x000fe400078e0012 */
[----:B------:R-:W5:Y:S02]  /*0330*/  TEX.LL R7, R18, R18, R32, UR4, 2D, 0x7 ;  /* 0x28ff042012127f60 */ /* 0x000f6400089e0707 */
[----:B------:R-:W5:Y:S02]  /*0340*/  TEX.LL R6, R20, R20, R32, UR4, 2D, 0x7 ;  /* 0x28ff042014147f60 */ /* 0x000f6400089e0706 */
[----:B------:R0:W5:Y:S01]  /*0350*/  TEX.LL R4, R22, R22, R32, UR4, 2D, 0x7 ;  /* 0x28ff042016167f60 */ /* 0x00016200089e0704 */
[----:B------:R-:W-:Y:S01]  /*0360*/  UMOV UR10, 0xe5604189 ;  /* 0xe5604189000a7882 */ /* 0x000fe20000000000 */
[----:B------:R-:W-:Y:S01]  /*0370*/  UMOV UR11, 0x3fd322d0 ;  /* 0x3fd322d0000b7882 */ /* 0x000fe20000000000 */
[----:B------:R-:W-:Y:S01]  /*0380*/  UMOV UR12, 0x9fbe76c9 ;  /* 0x9fbe76c9000c7882 */ /* 0x000fe20000000000 */
[----:B------:R-:W-:Y:S01]  /*0390*/  UMOV UR13, 0x3fbd2f1a ;  /* 0x3fbd2f1a000d7882 */ /* 0x000fe20000000000 */
[----:B------:R-:W-:Y:S01]  /*03a0*/  BSSY.RECONVERGENT B1, `(.L_x_2) ;  /* 0x0000071000017945 */ /* 0x000fe20003800200 */
[----:B0-----:R-:W-:Y:S01]  /*03b0*/  UMOV UR4, 0x39581062 ;  /* 0x3958106200047882 */ /* 0x001fe20000000000 */
[----:B------:R-:W-:Y:S01]  /*03c0*/  UMOV UR5, 0x3fe2c8b4 ;  /* 0x3fe2c8b400057882 */ /* 0x000fe20000000000 */
[----:B------:R-:W-:-:S04]  /*03d0*/  DEPBAR.LE SB5, 0x6 ;  /* 0x0000d1800000791a */ /* 0x000fc80000000000 */
[----:B------:R-:W-:Y:S02]  /*03e0*/  LOP3.LUT R34, R25, 0xff, RZ, 0xc0, !PT ;  /* 0x000000ff19227812 */ /* 0x000fe400078ec0ff */
[----:B------:R-:W-:Y:S02]  /*03f0*/  LOP3.LUT R33, R24, 0xff, RZ, 0xc0, !PT ;  /* 0x000000ff18217812 */ /* 0x000fe400078ec0ff */
[----:B------:R0:W1:Y:S01]  /*0400*/  I2F.F64.U16 R26, R34 ;  /* 0x00000022001a7312 */ /* 0x0000620000101800 */
[----:B------:R-:W-:Y:S01]  /*0410*/  LOP3.LUT R35, R28, 0xff, RZ, 0xc0, !PT ;  /* 0x000000ff1c237812 */ /* 0x000fe200078ec0ff */
[----:B------:R-:W-:-:S04]  /*0420*/  DEPBAR.LE SB5, 0x4 ;  /* 0x0000d1000000791a */ /* 0x000fc80000000000 */
[----:B------:R-:W-:Y:S02]  /*0430*/  LOP3.LUT R32, R12, 0xff, RZ, 0xc0, !PT ;  /* 0x000000ff0c207812 */ /* 0x000fe400078ec0ff */
[----:B------:R-:W-:Y:S02]  /*0440*/  LOP3.LUT R10, R10, 0xff, RZ, 0xc0, !PT ;  /* 0x000000ff0a0a7812 */ /* 0x000fe400078ec0ff */
[----:B------:R-:W-:Y:S01]  /*0450*/  LOP3.LUT R31, R31, 0xff, RZ, 0xc0, !PT ;  /* 0x000000ff1f1f7812 */ /* 0x000fe200078ec0ff */
[----:B------:R2:W4:Y:S01]  /*0460*/  I2F.F64.U16 R24, R33 ;  /* 0x0000002100187312 */ /* 0x0005220000101800 */
[----:B0-----:R-:W-:Y:S01]  /*0470*/  LOP3.LUT R34, R13, 0xff, RZ, 0xc0, !PT ;  /* 0x000000ff0d227812 */ /* 0x001fe200078ec0ff */
[----:B------:R-:W-:-:S04]  /*0480*/  DEPBAR.LE SB5, 0x3 ;  /* 0x0000d0c00000791a */ /* 0x000fc80000000000 */
[----:B------:R-:W-:Y:S02]  /*0490*/  LOP3.LUT R16, R16, 0xff, RZ, 0xc0, !PT ;  /* 0x000000ff10107812 */ /* 0x000fe400078ec0ff */
[----:B------:R-:W-:Y:S01]  /*04a0*/  LOP3.LUT R5, R5, 0xff, RZ, 0xc0, !PT ;  /* 0x000000ff05057812 */ /* 0x000fe200078ec0ff */
[----:B-1----:R-:W-:Y:S01]  /*04b0*/  DMUL R26, R26, UR4 ;  /* 0x000000041a1a7c28 */ /* 0x002fe20008000000 */
[----:B------:R0:W1:Y:S01]  /*04c0*/  I2F.F64.U16 R28, R35 ;  /* 0x00000023001c7312 */ /* 0x0000620000101800 */
[----:B--2---:R-:W-:Y:S01]  /*04d0*/  LOP3.LUT R33, R14, 0xff, RZ, 0xc0, !PT ;  /* 0x000000ff0e217812 */ /* 0x004fe200078ec0ff */
[----:B------:R-:W-:-:S04]  /*04e0*/  DEPBAR.LE SB5, 0x1 ;  /* 0x0000d0400000791a */ /* 0x000fc80000000000 */
[----:B------:R-:W-:Y:S02]  /*04f0*/  LOP3.LUT R36, R19, 0xff, RZ, 0xc0, !PT ;  /* 0x000000ff13247812 */ /* 0x000fe400078ec0ff */
[----:B------:R-:W-:Y:S01]  /*0500*/  LOP3.LUT R21, R21, 0xff, RZ, 0xc0, !PT ;  /* 0x000000ff15157812 */ /* 0x000fe200078ec0ff */
[----:B----4-:R-:W-:Y:S01]  /*0510*/  DFMA R24, R24, UR10, R26 ;  /* 0x0000000a18187c2b */ /* 0x010fe2000800001a */
[----:B------:R2:W-:Y:S01]  /*0520*/  I2F.F64.U16 R12, R32 ;  /* 0x00000020000c7312 */ /* 0x0005e20000101800 */
[----:B0-----:R-:W-:Y:S02]  /*0530*/  LOP3.LUT R35, R15, 0xff, RZ, 0xc0, !PT ;  /* 0x000000ff0f237812 */ /* 0x001fe400078ec0ff */
[----:B------:R-:W-:Y:S02]  /*0540*/  LOP3.LUT R37, R20, 0xff, RZ, 0xc0, !PT ;  /* 0x000000ff14257812 */ /* 0x000fe400078ec0ff */
[----:B------:R-:W-:Y:S02]  /*0550*/  LOP3.LUT R6, R6, 0xff, RZ, 0xc0, !PT ;  /* 0x000000ff06067812 */ /* 0x000fe400078ec0ff */
[----:B-1----:R-:W-:Y:S01]  /*0560*/  DFMA R28, R28, UR12, R24 ;  /* 0x0000000c1c1c7c2b */ /* 0x002fe20008000018 */
[----:B------:R-:W-:Y:S01]  /*0570*/  I2F.F64.U16 R14, R33 ;  /* 0x00000021000e7312 */ /* 0x000fe20000101800 */
[----:B--2---:R-:W-:-:S07]  /*0580*/  LOP3.LUT R32, R9, 0xff, RZ, 0xc0, !PT ;  /* 0x000000ff09207812 */ /* 0x004fce00078ec0ff */
[----:B------:R0:W1:Y:S02]  /*0590*/  I2F.F64.U16 R24, R34 ;  /* 0x0000002200187312 */ /* 0x0000640000101800 */
[----:B0-----:R-:W-:Y:S01]  /*05a0*/  LOP3.LUT R34, R30, 0xff, RZ, 0xc0, !PT ;  /* 0x000000ff1e227812 */ /* 0x001fe200078ec0ff */
[----:B-1----:R-:W-:-:S05]  /*05b0*/  DMUL R26, R24, UR4 ;  /* 0x00000004181a7c28 */ /* 0x002fca0008000000 */
[----:B------:R0:W1:Y:S03]  /*05c0*/  I2F.F64.U16 R24, R10 ;  /* 0x0000000a00187312 */ /* 0x0000660000101800 */
[----:B------:R-:W-:Y:S01]  /*05d0*/  DFMA R12, R12, UR10, R26 ;  /* 0x0000000a0c0c7c2b */ /* 0x000fe2000800001a */
[----:B0-----:R-:W-:-:S04]  /*05e0*/  LOP3.LUT R10, R8, 0xff, RZ, 0xc0, !PT ;  /* 0x000000ff080a7812 */ /* 0x001fc800078ec0ff */
[----:B------:R0:W-:Y:S03]  /*05f0*/  I2F.F64.U16 R8, R10 ;  /* 0x0000000a00087312 */ /* 0x0001e60000101800 */
[----:B-1----:R-:W-:-:S05]  /*0600*/  DFMA R24, R24, UR12, R12 ;  /* 0x0000000c18187c2b */ /* 0x002fca000800000c */
[----:B------:R-:W1:Y:S01]  /*0610*/  I2F.F64.U16 R12, R35 ;  /* 0x00000023000c7312 */ /* 0x000e620000101800 */
[----:B0-----:R-:W-:Y:S02]  /*0620*/  LOP3.LUT R10, R18, 0xff, RZ, 0xc0, !PT ;  /* 0x000000ff120a7812 */ /* 0x001fe400078ec0ff */
[----:B------:R-:W-:-:S05]  /*0630*/  DADD R24, R24, R24 ;  /* 0x0000000018187229 */ /* 0x000fca0000000018 */
[----:B------:R0:W-:Y:S01]  /*0640*/  I2F.F64.U16 R18, R10 ;  /* 0x0000000a00127312 */ /* 0x0001e20000101800 */
[----:B-1----:R-:W-:Y:S01]  /*0650*/  DMUL R26, R12, UR4 ;  /* 0x000000040c1a7c28 */ /* 0x002fe20008000000 */
[----:B0----5:R-:W-:-:S06]  /*0660*/  LOP3.LUT R10, R22, 0xff, RZ, 0xc0, !PT ;  /* 0x000000ff160a7812 */ /* 0x021fcc00078ec0ff */
[----:B------:R-:W0:Y:S01]  /*0670*/  I2F.F64.U16 R12, R31 ;  /* 0x0000001f000c7312 */ /* 0x000e220000101800 */
[----:B------:R-:W-:-:S07]  /*0680*/  DFMA R14, R14, UR10, R26 ;  /* 0x0000000a0e0e7c2b */ /* 0x000fce000800001a */
[----:B------:R-:W-:Y:S01]  /*0690*/  I2F.F64.U16 R30, R5 ;  /* 0x00000005001e7312 */ /* 0x000fe20000101800 */
[----:B0-----:R-:W-:-:S07]  /*06a0*/  DFMA R12, R12, UR12, R14 ;  /* 0x0000000c0c0c7c2b */ /* 0x001fce000800000e */
[----:B------:R-:W0:Y:S08]  /*06b0*/  I2F.F64.U16 R14, R32 ;  /* 0x00000020000e7312 */ /* 0x000e300000101800 */
[----:B------:R-:W1:Y:S01]  /*06c0*/  I2F.F64.U16 R32, R21 ;  /* 0x0000001500207312 */ /* 0x000e620000101800 */
[----:B0-----:R-:W-:-:S07]  /*06d0*/  DMUL R26, R14, UR4 ;  /* 0x000000040e1a7c28 */ /* 0x001fce0008000000 */
[----:B------:R-:W0:Y:S01]  /*06e0*/  I2F.F64.U16 R20, R37 ;  /* 0x0000002500147312 */ /* 0x000e220000101800 */
[----:B------:R-:W-:-:S07]  /*06f0*/  DFMA R8, R8, UR10, R26 ;  /* 0x0000000a08087c2b */ /* 0x000fce000800001a */
[----:B------:R2:W4:Y:S01]  /*0700*/  I2F.F64.U16 R14, R34 ;  /* 0x00000022000e7312 */ /* 0x0005220000101800 */
[----:B-1----:R-:W-:-:S07]  /*0710*/  DMUL R32, R32, UR4 ;  /* 0x0000000420207c28 */ /* 0x002fce0008000000 */
[----:B------:R1:W3:Y:S01]  /*0720*/  I2F.F64.U16 R26, R36 ;  /* 0x00000024001a7312 */ /* 0x0002e20000101800 */
[----:B--2---:R-:W-:Y:S01]  /*0730*/  LOP3.LUT R34, R7, 0xff, RZ, 0xc0, !PT ;  /* 0x000000ff07227812 */ /* 0x004fe200078ec0ff */
[----:B0-----:R-:W-:Y:S01]  /*0740*/  DFMA R20, R20, UR10, R32 ;  /* 0x0000000a14147c2b */ /* 0x001fe20008000020 */
[----:B------:R-:W-:Y:S01]  /*0750*/  LOP3.LUT R32, R4, 0xff, RZ, 0xc0, !PT ;  /* 0x000000ff04207812 */ /* 0x000fe200078ec0ff */
[----:B----4-:R-:W-:Y:S01]  /*0760*/  DFMA R14, R14, UR12, R8 ;  /* 0x0000000c0e0e7c2b */ /* 0x010fe20008000008 */
[----:B-1----:R-:W-:-:S03]  /*0770*/  LOP3.LUT R36, R23, 0xff, RZ, 0xc0, !PT ;  /* 0x000000ff17247812 */ /* 0x002fc600078ec0ff */
[----:B------:R-:W0:Y:S01]  /*0780*/  I2F.F64.U16 R34, R34 ;  /* 0x0000002200227312 */ /* 0x000e220000101800 */
[----:B------:R-:W-:Y:S01]  /*0790*/  LOP3.LUT R8, R17, 0xff, RZ, 0xc0, !PT ;  /* 0x000000ff11087812 */ /* 0x000fe200078ec0ff */
[----:B---3--:R-:W-:-:S06]  /*07a0*/  DMUL R26, R26, UR4 ;  /* 0x000000041a1a7c28 */ /* 0x008fcc0008000000 */
[----:B------:R-:W1:Y:S01]  /*07b0*/  I2F.F64.U16 R8, R8 ;  /* 0x0000000800087312 */ /* 0x000e620000101800 */
[----:B------:R-:W-:Y:S02]  /*07c0*/  DADD R14, R14, R14 ;  /* 0x000000000e0e7229 */ /* 0x000fe4000000000e */
[----:B------:R-:W-:-:S05]  /*07d0*/  DFMA R18, R18, UR10, R26 ;  /* 0x0000000a12127c2b */ /* 0x000fca000800001a */
[----:B------:R-:W2:Y:S03]  /*07e0*/  I2F.F64.U16 R26, R36 ;  /* 0x00000024001a7312 */ /* 0x000ea60000101800 */
[----:B0-----:R-:W-:-:S05]  /*07f0*/  DFMA R18, R34, UR12, R18 ;  /* 0x0000000c22127c2b */ /* 0x001fca0008000012 */
[----:B------:R-:W0:Y:S01]  /*0800*/  I2F.F64.U16 R16, R16 ;  /* 0x0000001000107312 */ /* 0x000e220000101800 */
[----:B-1----:R-:W-:Y:S02]  /*0810*/  DMUL R8, R8, UR4 ;  /* 0x0000000408087c28 */ /* 0x002fe40008000000 */
[----:B--2---:R-:W-:-:S05]  /*0820*/  DMUL R26, R26, UR4 ;  /* 0x000000041a1a7c28 */ /* 0x004fca0008000000 */
[----:B------:R-:W1:Y:S01]  /*0830*/  I2F.F64.U16 R6, R6 ;  /* 0x0000000600067312 */ /* 0x000e620000101800 */
[----:B0-----:R-:W-:-:S07]  /*0840*/  DFMA R8, R16, UR10, R8 ;  /* 0x0000000a10087c2b */ /* 0x001fce0008000008 */
[----:B------:R-:W0:Y:S01]  /*0850*/  I2F.F64.U16 R22, R10 ;  /* 0x0000000a00167312 */ /* 0x000e220000101800 */
[----:B-1----:R-:W-:-:S07]  /*0860*/  DFMA R6, R6, UR12, R20 ;  /* 0x0000000c06067c2b */ /* 0x002fce0008000014 */
[----:B------:R-:W1:Y:S01]  /*0870*/  I2F.F64.U16 R4, R32 ;  /* 0x0000002000047312 */ /* 0x000e620000101800 */
[----:B------:R-:W-:Y:S02]  /*0880*/  DFMA R8, R30, UR12, R8 ;  /* 0x0000000c1e087c2b */ /* 0x000fe40008000008 */
[----:B0-----:R-:W-:Y:S02]  /*0890*/  DFMA R22, R22, UR10, R26 ;  /* 0x0000000a16167c2b */ /* 0x001fe4000800001a */
[----:B------:R-:W-:-:S04]  /*08a0*/  DFMA R6, R6, 2, R18 ;  /* 0x400000000606782b */ /* 0x000fc80000000012 */
[----:B------:R-:W-:Y:S02]  /*08b0*/  DFMA R8, R8, 2, R12 ;  /* 0x400000000808782b */ /* 0x000fe4000000000c */
[----:B-1----:R-:W-:-:S08]  /*08c0*/  DFMA R4, R4, UR12, R22 ;  /* 0x0000000c04047c2b */ /* 0x002fd00008000016 */
[C---:B------:R-:W-:Y:S02]  /*08d0*/  DADD R6, R4.reuse, R6 ;  /* 0x0000000004067229 */ /* 0x040fe40000000006 */
[----:B------:R-:W-:-:S06]  /*08e0*/  DADD R8, R4, R8 ;  /* 0x0000000004087229 */ /* 0x000fcc0000000008 */
[C---:B------:R-:W-:Y:S02]  /*08f0*/  DADD R6, -R28.reuse, R6 ;  /* 0x000000001c067229 */ /* 0x040fe40000000106 */
[----:B------:R-:W-:-:S06]  /*0900*/  DADD R8, -R28, R8 ;  /* 0x000000001c087229 */ /* 0x000fcc0000000108 */
[----:B------:R-:W-:Y:S02]  /*0910*/  DADD R6, R6, -R24 ;  /* 0x0000000006067229 */ /* 0x000fe40000000818 */
[----:B------:R-:W-:-:S06]  /*0920*/  DADD R8, R8, -R14 ;  /* 0x0000000008087229 */ /* 0x000fcc000000080e */
[----:B------:R-:W-:Y:S02]  /*0930*/  DADD R6, -R12, R6 ;  /* 0x000000000c067229 */ /* 0x000fe40000000106 */
[----:B------:R-:W-:-:S06]  /*0940*/  DADD R8, -R18, R8 ;  /* 0x0000000012087229 */ /* 0x000fcc0000000108 */
[----:B------:R-:W-:-:S08]  /*0950*/  DMUL R6, R6, R6 ;  /* 0x0000000606067228 */ /* 0x000fd00000000000 */
[----:B------:R-:W-:Y:S01]  /*0960*/  DFMA R12, R8, R8, R6 ;  /* 0x00000008080c722b */ /* 0x000fe20000000006 */
[----:B------:R-:W-:Y:S02]  /*0970*/  IMAD.MOV.U32 R8, RZ, RZ, 0x0 ;  /* 0x00000000ff087424 */ /* 0x000fe400078e00ff */
[----:B------:R-:W-:-:S03]  /*0980*/  IMAD.MOV.U32 R9, RZ, RZ, 0x3fd80000 ;  /* 0x3fd80000ff097424 */ /* 0x000fc600078e00ff */
[----:B------:R-:W0:Y:S04]  /*0990*/  MUFU.RSQ64H R7, R13 ;  /* 0x0000000d00077308 */ /* 0x000e280000001c00 */
[----:B------:R-:W-:-:S05]  /*09a0*/  VIADD R6, R13, 0xfcb00000 ;  /* 0xfcb000000d067836 */ /* 0x000fca0000000000 */
[----:B------:R-:W-:Y:S01]  /*09b0*/  ISETP.GE.U32.AND P0, PT, R6, 0x7ca00000, PT ;  /* 0x7ca000000600780c */ /* 0x000fe20003f06070 */
[----:B0-----:R-:W-:-:S08]  /*09c0*/  DMUL R4, R6, R6 ;  /* 0x0000000606047228 */ /* 0x001fd00000000000 */
[----:B------:R-:W-:-:S08]  /*09d0*/  DFMA R4, R12, -R4, 1 ;  /* 0x3ff000000c04742b */ /* 0x000fd00000000804 */
[----:B------:R-:W-:Y:S02]  /*09e0*/  DFMA R8, R4, R8, 0.5 ;  /* 0x3fe000000408742b */ /* 0x000fe40000000008 */
[----:B------:R-:W-:-:S08]  /*09f0*/  DMUL R4, R6, R4 ;  /* 0x0000000406047228 */ /* 0x000fd00000000000 */
[----:B------:R-:W-:-:S08]  /*0a00*/  DFMA R14, R8, R4, R6 ;  /* 0x00000004080e722b */ /* 0x000fd00000000006 */
[----:B------:R-:W-:Y:S02]  /*0a10*/  DMUL R16, R12, R14 ;  /* 0x0000000e0c107228 */ /* 0x000fe40000000000 */
[----:B------:R-:W-:Y:S02]  /*0a20*/  VIADD R9, R15, 0xfff00000 ;  /* 0xfff000000f097836 */ /* 0x000fe40000000000 */
[----:B------:R-:W-:-:S04]  /*0a30*/  IMAD.MOV.U32 R8, RZ, RZ, R14 ;  /* 0x000000ffff087224 */ /* 0x000fc800078e000e */
[----:B------:R-:W-:-:S08]  /*0a40*/  DFMA R18, R16, -R16, R12 ;  /* 0x800000101012722b */ /* 0x000fd0000000000c */
[----:B------:R-:W-:Y:S01]  /*0a50*/  DFMA R4, R18, R8, R16 ;  /* 0x000000081204722b */ /* 0x000fe20000000010 */
[----:B------:R-:W-:Y:S10]  /*0a60*/  @!P0 BRA `(.L_x_3) ;  /* 0x0000000000108947 */ /* 0x000ff40003800000 */
[----:B------:R-:W-:-:S07]  /*0a70*/  MOV R4, 0xa90 ;  /* 0x00000a9000047802 */ /* 0x000fce0000000f00 */
[----:B------:R-:W-:Y:S05]  /*0a80*/  CALL.REL.NOINC `($__internal_0_$__cuda_sm20_dsqrt_rn_f64_mediumpath_v1) ;  /* 0x0000000000507944 */ /* 0x000fea0003c00000 */
[----:B------:R-:W-:Y:S02]  /*0a90*/  IMAD.MOV.U32 R4, RZ, RZ, R6 ;  /* 0x000000ffff047224 */ /* 0x000fe400078e0006 */
[----:B------:R-:W-:-:S07]  /*0aa0*/  IMAD.MOV.U32 R5, RZ, RZ, R7 ;  /* 0x000000ffff057224 */ /* 0x000fce00078e0007 */
.L_x_3:
[----:B------:R-:W-:Y:S05]  /*0ab0*/  BSYNC.RECONVERGENT B1 ;  /* 0x0000000000017941 */ /* 0x000fea0003800200 */
.L_x_2:
[----:B------:R-:W0:Y:S01]  /*0ac0*/  LDC.64 R6, c[0x0][0x388] ;  /* 0x0000e200ff067b82 */ /* 0x000e220000000a00 */
[----:B------:R-:W1:Y:S01]  /*0ad0*/  F2I.F64.TRUNC R4, R4 ;  /* 0x0000000400047311 */ /* 0x000e62000030d100 */
[----:B------:R-:W-:Y:S02]  /*0ae0*/  IMAD R9, R2, UR14, R3 ;  /* 0x0000000e02097c24 */ /* 0x000fe4000f8e0203 */
[----:B------:R-:W-:-:S05]  /*0af0*/  VIADD R3, R3, UR7 ;  /* 0x0000000703037c36 */ /* 0x000fca0008000000 */
[----:B------:R-:W-:Y:S02]  /*0b00*/  ISETP.GE.AND P0, PT, R3, UR14, PT ;  /* 0x0000000e03007c0c */ /* 0x000fe4000bf06270 */
[----:B-1----:R-:W-:-:S04]  /*0b10*/  VIMNMX R8, PT, PT, R4, 0xff, PT ;  /* 0x000000ff04087848 */ /* 0x002fc80003fe0100 */
[----:B------:R-:W-:Y:S01]  /*0b20*/  PRMT R8, R8, 0x3340, R8 ;  /* 0x0000334008087816 */ /* 0x000fe20000000008 */
[----:B0-----:R-:W-:-:S03]  /*0b30*/  IMAD.WIDE R6, R9, 0x4, R6 ;  /* 0x0000000409067825 */ /* 0x001fc600078e0206 */
[----:B------:R-:W-:-:S05]  /*0b40*/  PRMT R9, R8, 0x5410, R8 ;  /* 0x0000541008097816 */ /* 0x000fca0000000008 */
[----:B------:R0:W-:Y:S01]  /*0b50*/  STG.E desc[UR8][R6.64], R9 ;  /* 0x0000000906007986 */ /* 0x0001e2000c101908 */
[----:B------:R-:W-:Y:S05]  /*0b60*/  @!P0 BRA `(.L_x_4) ;  /* 0xfffffff400848947 */ /* 0x000fea000383ffff */
.L_x_1:
[----:B---3--:R-:W-:Y:S05]  /*0b70*/  BSYNC.RECONVERGENT B0 ;  /* 0x0000000000007941 */ /* 0x008fea0003800200 */
.L_x_0:
[----:B------:R-:W1:Y:S01]  /*0b80*/  LDCU UR4, c[0x0][0x394] ;  /* 0x00007280ff0477ac */ /* 0x000e620008000800 */
[----:B------:R-:W-:-:S05]  /*0b90*/  VIADD R2, R2, UR6 ;  /* 0x0000000602027c36 */ /* 0x000fca0008000000 */
[----:B-1----:R-:W-:-:S13]  /*0ba0*/  ISETP.GE.AND P0, PT, R2, UR4, PT ;  /* 0x0000000402007c0c */ /* 0x002fda000bf06270 */
[----:B------:R-:W-:Y:S05]  /*0bb0*/  @!P0 BRA `(.L_x_5) ;  /* 0xfffffff400588947 */ /* 0x000fea000383ffff */
[----:B------:R-:W-:Y:S05]  /*0bc0*/  EXIT ;  /* 0x000000000000794d */ /* 0x000fea0003800000 */
        .weak           $__internal_0_$__cuda_sm20_dsqrt_rn_f64_mediumpath_v1
        .type           $__internal_0_$__cuda_sm20_dsqrt_rn_f64_mediumpath_v1,@function
        .size           $__internal_0_$__cuda_sm20_dsqrt_rn_f64_mediumpath_v1,(.L_x_11 - $__internal_0_$__cuda_sm20_dsqrt_rn_f64_mediumpath_v1)
$__internal_0_$__cuda_sm20_dsqrt_rn_f64_mediumpath_v1:
[----:B------:R-:W-:Y:S01]  /*0bd0*/  ISETP.GE.U32.AND P0, PT, R6, -0x3400000, PT ;  /* 0xfcc000000600780c */ /* 0x000fe20003f06070 */
[----:B------:R-:W-:Y:S01]  /*0be0*/  BSSY.RECONVERGENT B2, `(.L_x_6) ;  /* 0x0000028000027945 */ /* 0x000fe20003800200 */
[----:B------:R-:W-:Y:S02]  /*0bf0*/  IMAD.MOV.U32 R15, RZ, RZ, R9 ;  /* 0x000000ffff0f7224 */ /* 0x000fe400078e0009 */
[----:B------:R-:W-:Y:S02]  /*0c00*/  IMAD.MOV.U32 R8, RZ, RZ, R12 ;  /* 0x000000ffff087224 */ /* 0x000fe400078e000c */
[----:B------:R-:W-:Y:S02]  /*0c10*/  IMAD.MOV.U32 R9, RZ, RZ, R13 ;  /* 0x000000ffff097224 */ /* 0x000fe400078e000d */
[----:B------:R-:W-:Y:S02]  /*0c20*/  IMAD.MOV.U32 R6, RZ, RZ, R18 ;  /* 0x000000ffff067224 */ /* 0x000fe400078e0012 */
[----:B------:R-:W-:-:S03]  /*0c30*/  IMAD.MOV.U32 R7, RZ, RZ, R19 ;  /* 0x000000ffff077224 */ /* 0x000fc600078e0013 */
[----:B------:R-:W-:Y:S05]  /*0c40*/  @!P0 BRA `(.L_x_7) ;  /* 0x0000000000208947 */ /* 0x000fea0003800000 */
[----:B------:R-:W-:-:S10]  /*0c50*/  DFMA.RM R6, R6, R14, R16 ;  /* 0x0000000e0606722b */ /* 0x000fd40000004010 */
[----:B------:R-:W-:-:S05]  /*0c60*/  IADD3 R12, P0, PT, R6, 0x1, RZ ;  /* 0x00000001060c7810 */ /* 0x000fca0007f1e0ff */
[----:B------:R-:W-:-:S06]  /*0c70*/  IMAD.X R13, RZ, RZ, R7, P0 ;  /* 0x000000ffff0d7224 */ /* 0x000fcc00000e0607 */
[----:B------:R-:W-:-:S08]  /*0c80*/  DFMA.RP R8, -R6, R12, R8 ;  /* 0x0000000c0608722b */ /* 0x000fd00000008108 */
[----:B------:R-:W-:-:S06]  /*0c90*/  DSETP.GT.AND P0, PT, R8, RZ, PT ;  /* 0x000000ff0800722a */ /* 0x000fcc0003f04000 */
[----:B------:R-:W-:Y:S02]  /*0ca0*/  FSEL R6, R12, R6, P0 ;  /* 0x000000060c067208 */ /* 0x000fe40000000000 */
[----:B------:R-:W-:Y:S01]  /*0cb0*/  FSEL R7, R13, R7, P0 ;  /* 0x000000070d077208 */ /* 0x000fe20000000000 */
[----:B------:R-:W-:Y:S06]  /*0cc0*/  BRA `(.L_x_8) ;  /* 0x0000000000647947 */ /* 0x000fec0003800000 */
.L_x_7:
[----:B------:R-:W-:-:S14]  /*0cd0*/  DSETP.NE.AND P0, PT, R8, RZ, PT ;  /* 0x000000ff0800722a */ /* 0x000fdc0003f05000 */
[----:B------:R-:W-:Y:S05]  /*0ce0*/  @!P0 BRA `(.L_x_9) ;  /* 0x0000000000588947 */ /* 0x000fea0003800000 */
[----:B------:R-:W-:-:S13]  /*0cf0*/  ISETP.GE.AND P0, PT, R9, RZ, PT ;  /* 0x000000ff0900720c */ /* 0x000fda0003f06270 */
[----:B------:R-:W-:Y:S02]  /*0d00*/  @!P0 IMAD.MOV.U32 R6, RZ, RZ, 0x0 ;  /* 0x00000000ff068424 */ /* 0x000fe400078e00ff */
[----:B------:R-:W-:Y:S01]  /*0d10*/  @!P0 IMAD.MOV.U32 R7, RZ, RZ, -0x80000 ;  /* 0xfff80000ff078424 */ /* 0x000fe200078e00ff */
[----:B------:R-:W-:Y:S06]  /*0d20*/  @!P0 BRA `(.L_x_8) ;  /* 0x00000000004c8947 */ /* 0x000fec0003800000 */
[----:B------:R-:W-:-:S13]  /*0d30*/  ISETP.GT.AND P0, PT, R9, 0x7fefffff, PT ;  /* 0x7fefffff0900780c */ /* 0x000fda0003f04270 */
[----:B------:R-:W-:Y:S05]  /*0d40*/  @P0 BRA `(.L_x_9) ;  /* 0x0000000000400947 */ /* 0x000fea0003800000 */
[----:B------:R-:W-:Y:S01]  /*0d50*/  DMUL R6, R8, 8.11296384146066816958e+31 ;  /* 0x4690000008067828 */ /* 0x000fe20000000000 */
[----:B------:R-:W-:Y:S02]  /*0d60*/  IMAD.MOV.U32 R14, RZ, RZ, 0x0 ;  /* 0x00000000ff0e7424 */ /* 0x000fe400078e00ff */
[----:B------:R-:W-:Y:S02]  /*0d70*/  IMAD.MOV.U32 R8, RZ, RZ, RZ ;  /* 0x000000ffff087224 */ /* 0x000fe400078e00ff */
[----:B------:R-:W-:Y:S01]  /*0d80*/  IMAD.MOV.U32 R15, RZ, RZ, 0x3fd80000 ;  /* 0x3fd80000ff0f7424 */ /* 0x000fe200078e00ff */
[----:B------:R-:W0:Y:S03]  /*0d90*/  MUFU.RSQ64H R9, R7 ;  /* 0x0000000700097308 */ /* 0x000e260000001c00 */
[----:B0-----:R-:W-:-:S08]  /*0da0*/  DMUL R12, R8, R8 ;  /* 0x00000008080c7228 */ /* 0x001fd00000000000 */
[----:B------:R-:W-:-:S08]  /*0db0*/  DFMA R12, R6, -R12, 1 ;  /* 0x3ff00000060c742b */ /* 0x000fd0000000080c */
[----:B------:R-:W-:Y:S02]  /*0dc0*/  DFMA R14, R12, R14, 0.5 ;  /* 0x3fe000000c0e742b */ /* 0x000fe4000000000e */
[----:B------:R-:W-:-:S08]  /*0dd0*/  DMUL R12, R8, R12 ;  /* 0x0000000c080c7228 */ /* 0x000fd00000000000 */
[----:B------:R-:W-:-:S08]  /*0de0*/  DFMA R12, R14, R12, R8 ;  /* 0x0000000c0e0c722b */ /* 0x000fd00000000008 */
[----:B------:R-:W-:Y:S02]  /*0df0*/  DMUL R8, R6, R12 ;  /* 0x0000000c06087228 */ /* 0x000fe40000000000 */
[----:B------:R-:W-:-:S06]  /*0e00*/  VIADD R13, R13, 0xfff00000 ;  /* 0xfff000000d0d7836 */ /* 0x000fcc0000000000 */
[----:B------:R-:W-:-:S08]  /*0e10*/  DFMA R14, R8, -R8, R6 ;  /* 0x80000008080e722b */ /* 0x000fd00000000006 */
[----:B------:R-:W-:-:S10]  /*0e20*/  DFMA R6, R12, R14, R8 ;  /* 0x0000000e0c06722b */ /* 0x000fd40000000008 */
[----:B------:R-:W-:Y:S01]  /*0e30*/  VIADD R7, R7, 0xfcb00000 ;  /* 0xfcb0000007077836 */ /* 0x000fe20000000000 */
[----:B------:R-:W-:Y:S06]  /*0e40*/  BRA `(.L_x_8) ;  /* 0x0000000000047947 */ /* 0x000fec0003800000 */
.L_x_9:
[----:B------:R-:W-:-:S11]  /*0e50*/  DADD R6, R8, R8 ;  /* 0x0000000008067229 */ /* 0x000fd60000000008 */
.L_x_8:
[----:B------:R-:W-:Y:S05]  /*0e60*/  BSYNC.RECONVERGENT B2 ;  /* 0x0000000000027941 */ /* 0x000fea0003800200 */
.L_x_6:
[----:B------:R-:W-:-:S04]  /*0e70*/  IMAD.MOV.U32 R5, RZ, RZ, 0x0 ;  /* 0x00000000ff057424 */ /* 0x000fc800078e00ff */
[----:B------:R-:W-:Y:S05]  /*0e80*/  RET.REL.NODEC R4 `(_Z6kernelyP6uchar4ii) ;  /* 0xfffffff0045c7950 */ /* 0x000fea0003c3ffff */
.L_x_10:
[----:B------:R-:W-:-:S00]  /*0e90*/  BRA `(.L_x_10) ;  /* 0xfffffffc00fc7947 */ /* 0x000fc0000383ffff */
[----:B------:R-:W-:-:S00]  /*0ea0*/  NOP ;  /* 0x0000000000007918 */ /* 0x000fc00000000000 */
        /* <DEDUP_REMOVED lines=13> */
.L_x_11:


//--------------------- .nv.shared.reserved.0     --------------------------
	.section	.nv.shared.reserved.0,"aw",@nobits
	.weak		__nv_reservedSMEM_offset_0_alias
	.size		__nv_reservedSMEM_offset_0_alias, 0, 64
	.other		__nv_reservedSMEM_offset_0_alias,@"STO_CUDA_RESERVED_SHARED STV_DEFAULT"
__nv_reservedSMEM_offset_0_alias:
	.zero		0
	.zero		64


//--------------------- .nv.constant0._Z6kernelyP6uchar4ii --------------------------
	.section	.nv.constant0._Z6kernelyP6uchar4ii,"a",@progbits
	.sectionflags	@""
	.align	4
.nv.constant0._Z6kernelyP6uchar4ii:
	.zero		920


//--------------------- SYMBOLS --------------------------

	.type		.nv.reservedSmem.offset0,@object
	.size		.nv.reservedSmem.offset0,0x4
